//
// Generated by NVIDIA NVVM Compiler
//
// Compiler Build ID: CL-36424714
// Cuda compilation tools, release 13.0, V13.0.88
// Based on NVVM 20.0.0
//

.version 9.0
.target sm_100
.address_size 64

	// .globl	_Z3sumPfS_i
// _ZZ3sumPfS_iE4temp has been demoted

.visible .entry _Z3sumPfS_i(
	.param .u64 .ptr .align 1 _Z3sumPfS_i_param_0,
	.param .u64 .ptr .align 1 _Z3sumPfS_i_param_1,
	.param .u32 _Z3sumPfS_i_param_2
)
{
	.reg .pred 	%p<6>;
	.reg .b32 	%r<15>;
	.reg .b32 	%f<6>;
	.reg .b64 	%rd<9>;
	// demoted variable
	.shared .align 4 .b8 _ZZ3sumPfS_iE4temp[4096];
	ld.param.u64 	%rd1, [_Z3sumPfS_i_param_0];
	ld.param.u64 	%rd2, [_Z3sumPfS_i_param_1];
	ld.param.u32 	%r8, [_Z3sumPfS_i_param_2];
	mov.u32 	%r1, %tid.x;
	mov.u32 	%r2, %ctaid.x;
	mov.u32 	%r14, %ntid.x;
	mad.lo.s32 	%r4, %r2, %r14, %r1;
	setp.ge.s32 	%p1, %r4, %r8;
	shl.b32 	%r9, %r1, 2;
	mov.u32 	%r10, _ZZ3sumPfS_iE4temp;
	add.s32 	%r5, %r10, %r9;
	@%p1 bra 	$L__BB0_2;
	cvta.to.global.u64 	%rd3, %rd1;
	mul.wide.s32 	%rd4, %r4, 4;
	add.s64 	%rd5, %rd3, %rd4;
	ld.global.f32 	%f1, [%rd5];
	st.shared.f32 	[%r5], %f1;
	bra.uni 	$L__BB0_3;
$L__BB0_2:
	mov.b32 	%r11, 0;
	st.shared.u32 	[%r5], %r11;
$L__BB0_3:
	bar.sync 	0;
	setp.lt.u32 	%p2, %r14, 2;
	@%p2 bra 	$L__BB0_7;
$L__BB0_4:
	shr.u32 	%r7, %r14, 1;
	setp.ge.u32 	%p3, %r1, %r7;
	@%p3 bra 	$L__BB0_6;
	shl.b32 	%r12, %r7, 2;
	add.s32 	%r13, %r5, %r12;
	ld.shared.f32 	%f2, [%r13];
	ld.shared.f32 	%f3, [%r5];
	add.f32 	%f4, %f2, %f3;
	st.shared.f32 	[%r5], %f4;
$L__BB0_6:
	bar.sync 	0;
	setp.gt.u32 	%p4, %r14, 3;
	mov.u32 	%r14, %r7;
	@%p4 bra 	$L__BB0_4;
$L__BB0_7:
	setp.ne.s32 	%p5, %r1, 0;
	@%p5 bra 	$L__BB0_9;
	ld.shared.f32 	%f5, [_ZZ3sumPfS_iE4temp];
	cvta.to.global.u64 	%rd6, %rd2;
	mul.wide.u32 	%rd7, %r2, 4;
	add.s64 	%rd8, %rd6, %rd7;
	st.global.f32 	[%rd8], %f5;
$L__BB0_9:
	ret;

}


// ===== COMPILED SASS (sm_100) =====

	.target	sm_100

	.elftype	@"ET_EXEC"


//--------------------- .note.nv.tkinfo           --------------------------
	.section	.note.nv.tkinfo,"",@"SHT_NOTE"
	.sectionflags	@"SHF_NOTE_NV_TKINFO"
	.tkinfo
        /*0018*/ 	.word	0x00000002
        /*0030*/ 	.string	""
        /*0030*/ 	.string	"ptxas"
        /*0030*/ 	.string	"Cuda compilation tools, release 13.0, V13.0.88"
        /*0030*/ 	.string	"Build cuda_13.0.r13.0/compiler.36424714_0"
        /*0030*/ 	.string	"-arch sm_100 -m 64 "



//--------------------- .note.nv.cuinfo           --------------------------
	.section	.note.nv.cuinfo,"",@"SHT_NOTE"
	.sectionflags	@"SHF_NOTE_NV_CUINFO"
        /*0018*/ 	.short	0x0002
        /*001a*/ 	.short	0x0064
        /*001c*/ 	.short	0x0082
	.zero		2


//--------------------- .nv.info                  --------------------------
	.section	.nv.info,"",@"SHT_CUDA_INFO"
	.align	4


	//----- nvinfo : EIATTR_REGCOUNT
	.align		4
        /*0000*/ 	.byte	0x04, 0x2f
        /*0002*/ 	.short	(.L_1 - .L_0)
	.align		4
.L_0:
        /*0004*/ 	.word	index@(_Z3sumPfS_i)
        /*0008*/ 	.word	0x0000000a


	//----- nvinfo : EIATTR_FRAME_SIZE
	.align		4
.L_1:
        /*000c*/ 	.byte	0x04, 0x11
        /*000e*/ 	.short	(.L_3 - .L_2)
	.align		4
.L_2:
        /*0010*/ 	.word	index@(_Z3sumPfS_i)
        /*0014*/ 	.word	0x00000000


	//----- nvinfo : EIATTR_MIN_STACK_SIZE
	.align		4
.L_3:
        /*0018*/ 	.byte	0x04, 0x12
        /*001a*/ 	.short	(.L_5 - .L_4)
	.align		4
.L_4:
        /*001c*/ 	.word	index@(_Z3sumPfS_i)
        /*0020*/ 	.word	0x00000000
.L_5:


//--------------------- .nv.compat                --------------------------
	.section	.nv.compat,"",@"SHT_CUDA_COMPAT_INFO"
	.align	4
        /*0000*/ 	.byte	0x02, 0x09, 0x00, 0x00, 0x02, 0x02, 0x01, 0x00, 0x02, 0x05, 0x05, 0x00, 0x03, 0x07, 0x01, 0x01
        /*0010*/ 	.byte	0x02, 0x03, 0x00, 0x00, 0x02, 0x06, 0x01, 0x00, 0x04, 0x0b, 0x08, 0x00, 0x09, 0x00, 0x00, 0x00
        /*0020*/ 	.byte	0x00, 0x00, 0x00, 0x00


//--------------------- .nv.info._Z3sumPfS_i      --------------------------
	.section	.nv.info._Z3sumPfS_i,"",@"SHT_CUDA_INFO"
	.sectionflags	@""
	.align	4


	//----- nvinfo : EIATTR_CUDA_API_VERSION
	.align		4
        /*0000*/ 	.byte	0x04, 0x37
        /*0002*/ 	.short	(.L_7 - .L_6)
.L_6:
        /*0004*/ 	.word	0x00000082


	//----- nvinfo : EIATTR_KPARAM_INFO
	.align		4
.L_7:
        /*0008*/ 	.byte	0x04, 0x17
        /*000a*/ 	.short	(.L_9 - .L_8)
.L_8:
        /*000c*/ 	.word	0x00000000
        /*0010*/ 	.short	0x0002
        /*0012*/ 	.short	0x0010
        /*0014*/ 	.byte	0x00, 0xf0, 0x11, 0x00


	//----- nvinfo : EIATTR_KPARAM_INFO
	.align		4
.L_9:
        /*0018*/ 	.byte	0x04, 0x17
        /*001a*/ 	.short	(.L_11 - .L_10)
.L_10:
        /*001c*/ 	.word	0x00000000
        /*0020*/ 	.short	0x0001
        /*0022*/ 	.short	0x0008
        /*0024*/ 	.byte	0x00, 0xf5, 0x21, 0x00


	//----- nvinfo : EIATTR_KPARAM_INFO
	.align		4
.L_11:
        /*0028*/ 	.byte	0x04, 0x17
        /*002a*/ 	.short	(.L_13 - .L_12)
.L_12:
        /*002c*/ 	.word	0x00000000
        /*0030*/ 	.short	0x0000
        /*0032*/ 	.short	0x0000
        /*0034*/ 	.byte	0x00, 0xf5, 0x21, 0x00


	//----- nvinfo : EIATTR_SPARSE_MMA_MASK
	.align		4
.L_13:
        /*0038*/ 	.byte	0x03, 0x50
        /*003a*/ 	.short	0x0000


	//----- nvinfo : EIATTR_MAXREG_COUNT
	.align		4
        /*003c*/ 	.byte	0x03, 0x1b
        /*003e*/ 	.short	0x00ff


	//----- nvinfo : EIATTR_NUM_BARRIERS
	.align		4
        /*0040*/ 	.byte	0x02, 0x4c
        /*0042*/ 	.byte	0x01
	.zero		1


	//----- nvinfo : EIATTR_MERCURY_ISA_VERSION
	.align		4
        /*0044*/ 	.byte	0x03, 0x5f
        /*0046*/ 	.short	0x0101


	//----- nvinfo : EIATTR_VRC_CTA_INIT_COUNT
	.align		4
        /*0048*/ 	.byte	0x02, 0x4a
	.zero		1
	.zero		1


	//----- nvinfo : EIATTR_EXIT_INSTR_OFFSETS
	.align		4
        /*004c*/ 	.byte	0x04, 0x1c
        /*004e*/ 	.short	(.L_15 - .L_14)


	//   ....[0]....
.L_14:
        /*0050*/ 	.word	0x00000210


	//   ....[1]....
        /*0054*/ 	.word	0x00000290


	//----- nvinfo : EIATTR_CBANK_PARAM_SIZE
	.align		4
.L_15:
        /*0058*/ 	.byte	0x03, 0x19
        /*005a*/ 	.short	0x0014


	//----- nvinfo : EIATTR_PARAM_CBANK
	.align		4
        /*005c*/ 	.byte	0x04, 0x0a
        /*005e*/ 	.short	(.L_17 - .L_16)
	.align		4
.L_16:
        /*0060*/ 	.word	index@(.nv.constant0._Z3sumPfS_i)
        /*0064*/ 	.short	0x0380
        /*0066*/ 	.short	0x0014


	//----- nvinfo : EIATTR_SW_WAR
	.align		4
.L_17:
        /*0068*/ 	.byte	0x04, 0x36
        /*006a*/ 	.short	(.L_19 - .L_18)
.L_18:
        /*006c*/ 	.word	0x00000008
.L_19:


//--------------------- .nv.callgraph             --------------------------
	.section	.nv.callgraph,"",@"SHT_CUDA_CALLGRAPH"
	.align	4
	.sectionentsize	8
	.align		4
        /*0000*/ 	.word	0x00000000
	.align		4
        /*0004*/ 	.word	0xffffffff
	.align		4
        /*0008*/ 	.word	0x00000000
	.align		4
        /*000c*/ 	.word	0xfffffffe
	.align		4
        /*0010*/ 	.word	0x00000000
	.align		4
        /*0014*/ 	.word	0xfffffffd
	.align		4
        /*0018*/ 	.word	0x00000000
	.align		4
        /*001c*/ 	.word	0xfffffffc


//--------------------- .text._Z3sumPfS_i         --------------------------
	.section	.text._Z3sumPfS_i,"ax",@progbits
	.align	128
        .global         _Z3sumPfS_i
        .type           _Z3sumPfS_i,@function
        .size           _Z3sumPfS_i,(.L_x_3 - _Z3sumPfS_i)
        .other          _Z3sumPfS_i,@"STO_CUDA_ENTRY STV_DEFAULT"
_Z3sumPfS_i:
.text._Z3sumPfS_i:
[----:B------:R-:W-:Y:S01]  /*0000*/  LDC R1, c[0x0][0x37c] ;  /* 0x0000df00ff017b82 */ /* 0x000fe20000000800 */
[----:B------:R-:W0:Y:S01]  /*0010*/  S2R R6, SR_TID.X ;  /* 0x0000000000067919 */ /* 0x000e220000002100 */
[----:B------:R-:W0:Y:S01]  /*0020*/  LDCU UR8, c[0x0][0x360] ;  /* 0x00006c00ff0877ac */ /* 0x000e220008000800 */
[----:B------:R-:W0:Y:S01]  /*0030*/  S2R R7, SR_CTAID.X ;  /* 0x0000000000077919 */ /* 0x000e220000002500 */
[----:B------:R-:W1:Y:S01]  /*0040*/  LDCU UR4, c[0x0][0x390] ;  /* 0x00007200ff0477ac */ /* 0x000e620008000800 */
[----:B------:R-:W2:Y:S01]  /*0050*/  LDCU.64 UR6, c[0x0][0x358] ;  /* 0x00006b00ff0677ac */ /* 0x000ea20008000a00 */
[----:B0-----:R-:W-:-:S05]  /*0060*/  IMAD R5, R7, UR8, R6 ;  /* 0x0000000807057c24 */ /* 0x001fca000f8e0206 */
[----:B-1----:R-:W-:-:S13]  /*0070*/  ISETP.GE.AND P1, PT, R5, UR4, PT ;  /* 0x0000000405007c0c */ /* 0x002fda000bf26270 */
[----:B------:R-:W0:Y:S02]  /*0080*/  @!P1 LDC.64 R2, c[0x0][0x380] ;  /* 0x0000e000ff029b82 */ /* 0x000e240000000a00 */
[----:B0-----:R-:W-:-:S06]  /*0090*/  @!P1 IMAD.WIDE R2, R5, 0x4, R2 ;  /* 0x0000000405029825 */ /* 0x001fcc00078e0202 */
[----:B--2---:R-:W2:Y:S01]  /*00a0*/  @!P1 LDG.E R3, desc[UR6][R2.64] ;  /* 0x0000000602039981 */ /* 0x004ea2000c1e1900 */
[----:B------:R-:W0:Y:S01]  /*00b0*/  S2UR UR5, SR_CgaCtaId ;  /* 0x00000000000579c3 */ /* 0x000e220000008800 */
[----:B------:R-:W-:Y:S01]  /*00c0*/  IMAD.U32 R4, RZ, RZ, UR8 ;  /* 0x00000008ff047e24 */ /* 0x000fe2000f8e00ff */
[----:B------:R-:W-:Y:S01]  /*00d0*/  UMOV UR4, 0x400 ;  /* 0x0000040000047882 */ /* 0x000fe20000000000 */
[----:B------:R-:W-:-:S03]  /*00e0*/  ISETP.NE.AND P0, PT, R6, RZ, PT ;  /* 0x000000ff0600720c */ /* 0x000fc60003f05270 */
[----:B------:R-:W-:Y:S01]  /*00f0*/  ISETP.GE.U32.AND P2, PT, R4, 0x2, PT ;  /* 0x000000020400780c */ /* 0x000fe20003f46070 */
[----:B0-----:R-:W-:-:S06]  /*0100*/  ULEA UR4, UR5, UR4, 0x18 ;  /* 0x0000000405047291 */ /* 0x001fcc000f8ec0ff */
[----:B------:R-:W-:-:S05]  /*0110*/  LEA R0, R6, UR4, 0x2 ;  /* 0x0000000406007c11 */ /* 0x000fca000f8e10ff */
[----:B--2---:R0:W-:Y:S04]  /*0120*/  @!P1 STS [R0], R3 ;  /* 0x0000000300009388 */ /* 0x0041e80000000800 */
[----:B------:R0:W-:Y:S01]  /*0130*/  @P1 STS [R0], RZ ;  /* 0x000000ff00001388 */ /* 0x0001e20000000800 */
[----:B------:R-:W-:Y:S06]  /*0140*/  BAR.SYNC.DEFER_BLOCKING 0x0 ;  /* 0x0000000000007b1d */ /* 0x000fec0000010000 */
[----:B------:R-:W-:Y:S05]  /*0150*/  @!P2 BRA `(.L_x_0) ;  /* 0x00000000002ca947 */ /* 0x000fea0003800000 */
.L_x_1:
[----:B------:R-:W-:-:S04]  /*0160*/  SHF.R.U32.HI R5, RZ, 0x1, R4 ;  /* 0x00000001ff057819 */ /* 0x000fc80000011604 */
[----:B------:R-:W-:-:S13]  /*0170*/  ISETP.GE.U32.AND P1, PT, R6, R5, PT ;  /* 0x000000050600720c */ /* 0x000fda0003f26070 */
[----:B------:R-:W-:Y:S01]  /*0180*/  @!P1 IMAD R2, R5, 0x4, R0 ;  /* 0x0000000405029824 */ /* 0x000fe200078e0200 */
[----:B0-----:R-:W-:Y:S05]  /*0190*/  @!P1 LDS R3, [R0] ;  /* 0x0000000000039984 */ /* 0x001fea0000000800 */
[----:B------:R-:W0:Y:S02]  /*01a0*/  @!P1 LDS R2, [R2] ;  /* 0x0000000002029984 */ /* 0x000e240000000800 */
[----:B0-----:R-:W-:-:S05]  /*01b0*/  @!P1 FADD R3, R2, R3 ;  /* 0x0000000302039221 */ /* 0x001fca0000000000 */
[----:B------:R1:W-:Y:S01]  /*01c0*/  @!P1 STS [R0], R3 ;  /* 0x0000000300009388 */ /* 0x0003e20000000800 */
[----:B------:R-:W-:Y:S01]  /*01d0*/  BAR.SYNC.DEFER_BLOCKING 0x0 ;  /* 0x0000000000007b1d */ /* 0x000fe20000010000 */
[----:B------:R-:W-:Y:S01]  /*01e0*/  ISETP.GT.U32.AND P1, PT, R4, 0x3, PT ;  /* 0x000000030400780c */ /* 0x000fe20003f24070 */
[----:B------:R-:W-:-:S12]  /*01f0*/  IMAD.MOV.U32 R4, RZ, RZ, R5 ;  /* 0x000000ffff047224 */ /* 0x000fd800078e0005 */
[----:B-1----:R-:W-:Y:S05]  /*0200*/  @P1 BRA `(.L_x_1) ;  /* 0xfffffffc00d41947 */ /* 0x002fea000383ffff */
.L_x_0:
[----:B------:R-:W-:Y:S05]  /*0210*/  @P0 EXIT ;  /* 0x000000000000094d */ /* 0x000fea0003800000 */
[----:B------:R-:W1:Y:S01]  /*0220*/  S2UR UR5, SR_CgaCtaId ;  /* 0x00000000000579c3 */ /* 0x000e620000008800 */
[----:B------:R-:W-:-:S07]  /*0230*/  UMOV UR4, 0x400 ;  /* 0x0000040000047882 */ /* 0x000fce0000000000 */
[----:B0-----:R-:W0:Y:S01]  /*0240*/  LDC.64 R2, c[0x0][0x388] ;  /* 0x0000e200ff027b82 */ /* 0x001e220000000a00 */
[----:B-1----:R-:W-:Y:S01]  /*0250*/  ULEA UR4, UR5, UR4, 0x18 ;  /* 0x0000000405047291 */ /* 0x002fe2000f8ec0ff */
[----:B0-----:R-:W-:-:S08]  /*0260*/  IMAD.WIDE.U32 R2, R7, 0x4, R2 ;  /* 0x0000000407027825 */ /* 0x001fd000078e0002 */
[----:B------:R-:W0:Y:S04]  /*0270*/  LDS R5, [UR4] ;  /* 0x00000004ff057984 */ /* 0x000e280008000800 */
[----:B0-----:R-:W-:Y:S01]  /*0280*/  STG.E desc[UR6][R2.64], R5 ;  /* 0x0000000502007986 */ /* 0x001fe2000c101906 */
[----:B------:R-:W-:Y:S05]  /*0290*/  EXIT ;  /* 0x000000000000794d */ /* 0x000fea0003800000 */
.L_x_2:
[----:B------:R-:W-:-:S00]  /*02a0*/  BRA `(.L_x_2) ;  /* 0xfffffffc00fc7947 */ /* 0x000fc0000383ffff */
[----:B------:R-:W-:-:S00]  /*02b0*/  NOP ;  /* 0x0000000000007918 */ /* 0x000fc00000000000 */
        /* <DEDUP_REMOVED lines=12> */
.L_x_3:


//--------------------- .nv.shared._Z3sumPfS_i    --------------------------
	.section	.nv.shared._Z3sumPfS_i,"aw",@nobits
	.sectionflags	@""
	.align	4
.nv.shared._Z3sumPfS_i:
	.zero		5120


//--------------------- .nv.shared.reserved.0     --------------------------
	.section	.nv.shared.reserved.0,"aw",@nobits
	.weak		__nv_reservedSMEM_offset_0_alias
	.size		__nv_reservedSMEM_offset_0_alias, 0, 64
	.other		__nv_reservedSMEM_offset_0_alias,@"STO_CUDA_RESERVED_SHARED STV_DEFAULT"
__nv_reservedSMEM_offset_0_alias:
	.zero		0
	.zero		64


//--------------------- .nv.constant0._Z3sumPfS_i --------------------------
	.section	.nv.constant0._Z3sumPfS_i,"a",@progbits
	.sectionflags	@""
	.align	4
.nv.constant0._Z3sumPfS_i:
	.zero		916


//--------------------- SYMBOLS --------------------------

	.type		.nv.reservedSmem.offset0,@object
	.size		.nv.reservedSmem.offset0,0x4
	.type		.nv.reservedSmem.cap,@object
	.size		.nv.reservedSmem.cap,0x4
